	.headerflags	@"EF_CUDA_TEXMODE_UNIFIED EF_CUDA_64BIT_ADDRESS EF_CUDA_ACCELERATORS EF_CUDA_SM90 EF_CUDA_VIRTUAL_SM(EF_CUDA_SM90)"
	.elftype	@"ET_EXEC"


//--------------------- .nv.info                  --------------------------
	.section	.nv.info,"",@"SHT_CUDA_INFO"
	.align	4


	//----- nvinfo : EIATTR_REGCOUNT
	.align		4
        /*0000*/ 	.byte	0x04, 0x2f
        /*0002*/ 	.short	(.L_3 - .L_2)
	.align		4
.L_2:
        /*0004*/ 	.word	index@(triton_poi_fused__native_batch_norm_legit_no_training_leaky_relu_8)
        /*0008*/ 	.word	0x00000016


	//----- nvinfo : EIATTR_MIN_STACK_SIZE
	.align		4
.L_3:
        /*000c*/ 	.byte	0x04, 0x12
        /*000e*/ 	.short	(.L_5 - .L_4)
	.align		4
.L_4:
        /*0010*/ 	.word	index@(triton_poi_fused__native_batch_norm_legit_no_training_leaky_relu_8)
        /*0014*/ 	.word	0x00000000


	//----- nvinfo : EIATTR_FRAME_SIZE
	.align		4
.L_5:
        /*0018*/ 	.byte	0x04, 0x11
        /*001a*/ 	.short	(.L_7 - .L_6)
	.align		4
.L_6:
        /*001c*/ 	.word	index@(triton_poi_fused__native_batch_norm_legit_no_training_leaky_relu_8)
        /*0020*/ 	.word	0x00000000


	//----- nvinfo : EIATTR_MIN_STACK_SIZE
	.align		4
.L_7:
        /*0024*/ 	.byte	0x04, 0x12
        /*0026*/ 	.short	(.L_9 - .L_8)
	.align		4
.L_8:
        /*0028*/ 	.word	index@(triton_poi_fused__native_batch_norm_legit_no_training_leaky_relu_8)
        /*002c*/ 	.word	0x00000000
.L_9:


//--------------------- .nv.info.triton_poi_fused__native_batch_norm_legit_no_training_leaky_relu_8 --------------------------
	.section	.nv.info.triton_poi_fused__native_batch_norm_legit_no_training_leaky_relu_8,"",@"SHT_CUDA_INFO"
	.sectionflags	@""
	.align	4


	//----- nvinfo : EIATTR_CUDA_API_VERSION
	.align		4
        /*0000*/ 	.byte	0x04, 0x37
        /*0002*/ 	.short	(.L_11 - .L_10)
.L_10:
        /*0004*/ 	.word	0x0000007c


	//----- nvinfo : EIATTR_KPARAM_INFO
	.align		4
.L_11:
        /*0008*/ 	.byte	0x04, 0x17
        /*000a*/ 	.short	(.L_13 - .L_12)
.L_12:
        /*000c*/ 	.word	0x00000000
        /*0010*/ 	.short	0x0006
        /*0012*/ 	.short	0x0030
        /*0014*/ 	.byte	0x00, 0xf0, 0x11, 0x00


	//----- nvinfo : EIATTR_KPARAM_INFO
	.align		4
.L_13:
        /*0018*/ 	.byte	0x04, 0x17
        /*001a*/ 	.short	(.L_15 - .L_14)
.L_14:
        /*001c*/ 	.word	0x00000000
        /*0020*/ 	.short	0x0005
        /*0022*/ 	.short	0x0028
        /*0024*/ 	.byte	0x00, 0xf4, 0x21, 0x00


	//----- nvinfo : EIATTR_KPARAM_INFO
	.align		4
.L_15:
        /*0028*/ 	.byte	0x04, 0x17
        /*002a*/ 	.short	(.L_17 - .L_16)
.L_16:
        /*002c*/ 	.word	0x00000000
        /*0030*/ 	.short	0x0004
        /*0032*/ 	.short	0x0020
        /*0034*/ 	.byte	0x00, 0xf4, 0x21, 0x00


	//----- nvinfo : EIATTR_KPARAM_INFO
	.align		4
.L_17:
        /*0038*/ 	.byte	0x04, 0x17
        /*003a*/ 	.short	(.L_19 - .L_18)
.L_18:
        /*003c*/ 	.word	0x00000000
        /*0040*/ 	.short	0x0003
        /*0042*/ 	.short	0x0018
        /*0044*/ 	.byte	0x00, 0xf4, 0x21, 0x00


	//----- nvinfo : EIATTR_KPARAM_INFO
	.align		4
.L_19:
        /*0048*/ 	.byte	0x04, 0x17
        /*004a*/ 	.short	(.L_21 - .L_20)
.L_20:
        /*004c*/ 	.word	0x00000000
        /*0050*/ 	.short	0x0002
        /*0052*/ 	.short	0x0010
        /*0054*/ 	.byte	0x00, 0xf4, 0x21, 0x00


	//----- nvinfo : EIATTR_KPARAM_INFO
	.align		4
.L_21:
        /*0058*/ 	.byte	0x04, 0x17
        /*005a*/ 	.short	(.L_23 - .L_22)
.L_22:
        /*005c*/ 	.word	0x00000000
        /*0060*/ 	.short	0x0001
        /*0062*/ 	.short	0x0008
        /*0064*/ 	.byte	0x00, 0xf4, 0x21, 0x00


	//----- nvinfo : EIATTR_KPARAM_INFO
	.align		4
.L_23:
        /*0068*/ 	.byte	0x04, 0x17
        /*006a*/ 	.short	(.L_25 - .L_24)
.L_24:
        /*006c*/ 	.word	0x00000000
        /*0070*/ 	.short	0x0000
        /*0072*/ 	.short	0x0000
        /*0074*/ 	.byte	0x00, 0xf4, 0x21, 0x00


	//----- nvinfo : EIATTR_SPARSE_MMA_MASK
	.align		4
.L_25:
        /*0078*/ 	.byte	0x03, 0x50
        /*007a*/ 	.short	0x0000


	//----- nvinfo : EIATTR_MAXREG_COUNT
	.align		4
        /*007c*/ 	.byte	0x03, 0x1b
        /*007e*/ 	.short	0x00ff


	//----- nvinfo : EIATTR_EXIT_INSTR_OFFSETS
	.align		4
        /*0080*/ 	.byte	0x04, 0x1c
        /*0082*/ 	.short	(.L_27 - .L_26)


	//   ....[0]....
.L_26:
        /*0084*/ 	.word	0x00000420


	//   ....[1]....
        /*0088*/ 	.word	0x00000440


	//----- nvinfo : EIATTR_REQNTID
	.align		4
.L_27:
        /*008c*/ 	.byte	0x04, 0x10
        /*008e*/ 	.short	(.L_29 - .L_28)
.L_28:
        /*0090*/ 	.word	0x00000100
        /*0094*/ 	.word	0x00000001
        /*0098*/ 	.word	0x00000001


	//----- nvinfo : EIATTR_CBANK_PARAM_SIZE
	.align		4
.L_29:
        /*009c*/ 	.byte	0x03, 0x19
        /*009e*/ 	.short	0x0034


	//----- nvinfo : EIATTR_PARAM_CBANK
	.align		4
        /*00a0*/ 	.byte	0x04, 0x0a
        /*00a2*/ 	.short	(.L_31 - .L_30)
	.align		4
.L_30:
        /*00a4*/ 	.word	index@(.nv.constant0.triton_poi_fused__native_batch_norm_legit_no_training_leaky_relu_8)
        /*00a8*/ 	.short	0x0210
        /*00aa*/ 	.short	0x0034


	//----- nvinfo : EIATTR_SW_WAR
	.align		4
.L_31:
        /*00ac*/ 	.byte	0x04, 0x36
        /*00ae*/ 	.short	(.L_33 - .L_32)
.L_32:
        /*00b0*/ 	.word	0x00000008
.L_33:


//--------------------- .nv.callgraph             --------------------------
	.section	.nv.callgraph,"",@"SHT_CUDA_CALLGRAPH"
	.align	4
	.sectionentsize	8
	.align		4
        /*0000*/ 	.word	0x00000000
	.align		4
        /*0004*/ 	.word	0xffffffff
	.align		4
        /*0008*/ 	.word	0x00000000
	.align		4
        /*000c*/ 	.word	0xfffffffe
	.align		4
        /*0010*/ 	.word	0x00000000
	.align		4
        /*0014*/ 	.word	0xfffffffd
	.align		4
        /*0018*/ 	.word	0x00000000
	.align		4
        /*001c*/ 	.word	0xfffffffc


//--------------------- .nv.constant4             --------------------------
	.section	.nv.constant4,"a",@progbits
	.align	8
	.align		8
.nv.constant4:
        /*0000*/ 	.dword	_$_str
	.align		8
        /*0008*/ 	.dword	_$_str_$_2


//--------------------- .text.triton_poi_fused__native_batch_norm_legit_no_training_leaky_relu_8 --------------------------
	.section	.text.triton_poi_fused__native_batch_norm_legit_no_training_leaky_relu_8,"ax",@progbits
	.align	128
        .global         triton_poi_fused__native_batch_norm_legit_no_training_leaky_relu_8
        .type           triton_poi_fused__native_batch_norm_legit_no_training_leaky_relu_8,@function
        .size           triton_poi_fused__native_batch_norm_legit_no_training_leaky_relu_8,(.L_x_1 - triton_poi_fused__native_batch_norm_legit_no_training_leaky_relu_8)
        .other          triton_poi_fused__native_batch_norm_legit_no_training_leaky_relu_8,@"STO_CUDA_ENTRY STV_DEFAULT"
triton_poi_fused__native_batch_norm_legit_no_training_leaky_relu_8:
.text.triton_poi_fused__native_batch_norm_legit_no_training_leaky_relu_8:
[----:B------:R-:W0:Y:S01]  /*0000*/  LDC R1, c[0x0][0x28] ;  /* 0x00000a00ff017b82 */ /* 0x000e220000000800 */
[----:B------:R-:W1:Y:S07]  /*0010*/  S2R R0, SR_TID.X ;  /* 0x0000000000007919 */ /* 0x000e6e0000002100 */
[----:B------:R-:W2:Y:S01]  /*0020*/  LDC.64 R8, c[0x0][0x228] ;  /* 0x00008a00ff087b82 */ /* 0x000ea20000000a00 */
[----:B------:R-:W-:Y:S01]  /*0030*/  ULDC.64 UR4, c[0x0][0x208] ;  /* 0x0000820000047ab9 */ /* 0x000fe20000000a00 */
[----:B------:R-:W3:Y:S06]  /*0040*/  S2R R5, SR_CTAID.X ;  /* 0x0000000000057919 */ /* 0x000eec0000002500 */
[----:B------:R-:W4:Y:S08]  /*0050*/  LDC.64 R12, c[0x0][0x218] ;  /* 0x00008600ff0c7b82 */ /* 0x000f300000000a00 */
[----:B------:R-:W5:Y:S08]  /*0060*/  LDC.64 R14, c[0x0][0x220] ;  /* 0x00008800ff0e7b82 */ /* 0x000f700000000a00 */
[----:B------:R-:W5:Y:S01]  /*0070*/  LDC.64 R16, c[0x0][0x230] ;  /* 0x00008c00ff107b82 */ /* 0x000f620000000a00 */
[----:B-1----:R-:W-:-:S07]  /*0080*/  SHF.L.U32 R0, R0, 0x1, RZ ;  /* 0x0000000100007819 */ /* 0x002fce00000006ff */
[----:B------:R-:W1:Y:S01]  /*0090*/  LDC.64 R18, c[0x0][0x238] ;  /* 0x00008e00ff127b82 */ /* 0x000e620000000a00 */
[----:B---3--:R-:W-:Y:S02]  /*00a0*/  SHF.R.S32.HI R3, RZ, 0x16, R5 ;  /* 0x00000016ff037819 */ /* 0x008fe40000011405 */
[----:B------:R-:W-:Y:S02]  /*00b0*/  LOP3.LUT R0, R0, 0x1fe, RZ, 0xc0, !PT ;  /* 0x000001fe00007812 */ /* 0x000fe400078ec0ff */
[----:B------:R-:W-:Y:S02]  /*00c0*/  SGXT R3, R3, 0x1 ;  /* 0x000000010303781a */ /* 0x000fe40000000200 */
[----:B------:R-:W-:-:S04]  /*00d0*/  LEA R0, R5, R0, 0x9 ;  /* 0x0000000005007211 */ /* 0x000fc800078e48ff */
[----:B------:R-:W-:Y:S02]  /*00e0*/  LEA.HI R3, R3, R0, RZ, 0x8 ;  /* 0x0000000003037211 */ /* 0x000fe400078f40ff */
[----:B------:R-:W-:Y:S02]  /*00f0*/  ISETP.GE.AND P0, PT, R0, 0x110400, PT ;  /* 0x001104000000780c */ /* 0x000fe40003f06270 */
[----:B------:R-:W-:-:S04]  /*0100*/  LOP3.LUT R3, R3, 0xffffff00, RZ, 0xc0, !PT ;  /* 0xffffff0003037812 */ /* 0x000fc800078ec0ff */
[----:B------:R-:W-:Y:S02]  /*0110*/  IADD3 R11, R0, -R3, RZ ;  /* 0x80000003000b7210 */ /* 0x000fe40007ffe0ff */
[----:B------:R-:W-:-:S03]  /*0120*/  CS2R R2, SRZ ;  /* 0x0000000000027805 */ /* 0x000fc6000001ff00 */
[----:B--2---:R-:W-:-:S05]  /*0130*/  IMAD.WIDE R8, R11, 0x4, R8 ;  /* 0x000000040b087825 */ /* 0x004fca00078e0208 */
[----:B------:R2:W3:Y:S01]  /*0140*/  @!P0 LDG.E.EL.64 R2, desc[UR4][R8.64] ;  /* 0x0000000408028981 */ /* 0x0004e2000c2e1b00 */
[----:B------:R-:W-:Y:S02]  /*0150*/  CS2R R4, SRZ ;  /* 0x0000000000047805 */ /* 0x000fe4000001ff00 */
[----:B------:R-:W-:Y:S01]  /*0160*/  CS2R R6, SRZ ;  /* 0x0000000000067805 */ /* 0x000fe2000001ff00 */
[----:B----4-:R-:W-:-:S04]  /*0170*/  IMAD.WIDE R12, R0, 0x4, R12 ;  /* 0x00000004000c7825 */ /* 0x010fc800078e020c */
[C---:B-----5:R-:W-:Y:S01]  /*0180*/  IMAD.WIDE R14, R11.reuse, 0x4, R14 ;  /* 0x000000040b0e7825 */ /* 0x060fe200078e020e */
[----:B------:R4:W5:Y:S04]  /*0190*/  @!P0 LDG.E.64 R4, desc[UR4][R12.64] ;  /* 0x000000040c048981 */ /* 0x000968000c1e1b00 */
[----:B------:R-:W5:Y:S01]  /*01a0*/  @!P0 LDG.E.EL.64 R6, desc[UR4][R14.64] ;  /* 0x000000040e068981 */ /* 0x000f62000c2e1b00 */
[----:B0-----:R-:W-:Y:S01]  /*01b0*/  IMAD.WIDE R16, R11, 0x4, R16 ;  /* 0x000000040b107825 */ /* 0x001fe200078e0210 */
[----:B--2---:R-:W-:-:S03]  /*01c0*/  CS2R R8, SRZ ;  /* 0x0000000000087805 */ /* 0x004fc6000001ff00 */
[----:B-1----:R-:W-:Y:S01]  /*01d0*/  IMAD.WIDE R18, R11, 0x4, R18 ;  /* 0x000000040b127825 */ /* 0x002fe200078e0212 */
[----:B------:R-:W-:-:S04]  /*01e0*/  CS2R R10, SRZ ;  /* 0x00000000000a7805 */ /* 0x000fc8000001ff00 */
[----:B------:R-:W2:Y:S04]  /*01f0*/  @!P0 LDG.E.EL.64 R8, desc[UR4][R18.64] ;  /* 0x0000000412088981 */ /* 0x000ea8000c2e1b00 */
[----:B------:R-:W2:Y:S01]  /*0200*/  @!P0 LDG.E.EL.64 R10, desc[UR4][R16.64] ;  /* 0x00000004100a8981 */ /* 0x000ea2000c2e1b00 */
[----:B---3--:R-:W-:Y:S01]  /*0210*/  FADD R2, R2, 9.9999997473787516356e-06 ;  /* 0x3727c5ac02027421 */ /* 0x008fe20000000000 */
[----:B------:R-:W-:-:S03]  /*0220*/  FADD R3, R3, 9.9999997473787516356e-06 ;  /* 0x3727c5ac03037421 */ /* 0x000fc60000000000 */
[----:B----4-:R-:W0:Y:S08]  /*0230*/  MUFU.SQRT R12, R2 ;  /* 0x00000002000c7308 */ /* 0x010e300000002000 */
[----:B------:R-:W1:Y:S01]  /*0240*/  MUFU.SQRT R13, R3 ;  /* 0x00000003000d7308 */ /* 0x000e620000002000 */
[C---:B0-----:R-:W-:Y:S02]  /*0250*/  FSETP.GT.AND P1, PT, R12.reuse, 8.50705917302346158658e+37, PT ;  /* 0x7e8000000c00780b */ /* 0x041fe40003f24000 */
[----:B------:R-:W-:-:S02]  /*0260*/  FSETP.GEU.AND P3, PT, R12, 1.175494350822287508e-38, PT ;  /* 0x008000000c00780b */ /* 0x000fc40003f6e000 */
[C---:B-1----:R-:W-:Y:S02]  /*0270*/  FSETP.GT.AND P2, PT, R13.reuse, 8.50705917302346158658e+37, PT ;  /* 0x7e8000000d00780b */ /* 0x042fe40003f44000 */
[----:B------:R-:W-:-:S07]  /*0280*/  FSETP.GEU.AND P4, PT, R13, 1.175494350822287508e-38, PT ;  /* 0x008000000d00780b */ /* 0x000fce0003f8e000 */
[----:B------:R-:W-:Y:S01]  /*0290*/  @P1 FMUL R12, R12, 0.25 ;  /* 0x3e8000000c0c1820 */ /* 0x000fe20000400000 */
[----:B------:R-:W-:-:S03]  /*02a0*/  HFMA2.MMA R2, -RZ, RZ, 1.625, 0 ;  /* 0x3e800000ff027435 */ /* 0x000fc600000001ff */
[----:B------:R-:W-:Y:S01]  /*02b0*/  @!P3 FMUL R12, R12, 16777216 ;  /* 0x4b8000000c0cb820 */ /* 0x000fe20000400000 */
[----:B------:R-:W-:-:S04]  /*02c0*/  @P2 FMUL R13, R13, 0.25 ;  /* 0x3e8000000d0d2820 */ /* 0x000fc80000400000 */
[----:B------:R-:W-:Y:S01]  /*02d0*/  @!P4 FMUL R13, R13, 16777216 ;  /* 0x4b8000000d0dc820 */ /* 0x000fe20000400000 */
[----:B------:R-:W0:Y:S01]  /*02e0*/  MUFU.RCP R12, R12 ;  /* 0x0000000c000c7308 */ /* 0x000e220000001000 */
[----:B------:R-:W-:-:S07]  /*02f0*/  FSEL R3, R2, 1, P1 ;  /* 0x3f80000002037808 */ /* 0x000fce0000800000 */
[----:B------:R-:W1:Y:S01]  /*0300*/  MUFU.RCP R13, R13 ;  /* 0x0000000d000d7308 */ /* 0x000e620000001000 */
[----:B------:R-:W-:Y:S01]  /*0310*/  FSEL R2, R2, 1, P2 ;  /* 0x3f80000002027808 */ /* 0x000fe20001000000 */
[----:B------:R-:W-:Y:S01]  /*0320*/  @!P3 FMUL R3, R3, 16777216 ;  /* 0x4b8000000303b820 */ /* 0x000fe20000400000 */
[----:B-----5:R-:W-:-:S03]  /*0330*/  FADD R5, -R7, R5 ;  /* 0x0000000507057221 */ /* 0x020fc60000000100 */
[----:B------:R-:W-:Y:S01]  /*0340*/  @!P4 FMUL R2, R2, 16777216 ;  /* 0x4b8000000202c820 */ /* 0x000fe20000400000 */
[----:B------:R-:W-:Y:S01]  /*0350*/  FADD R4, -R6, R4 ;  /* 0x0000000406047221 */ /* 0x000fe20000000100 */
[----:B0-----:R-:W-:Y:S02]  /*0360*/  FMUL R7, R12, R3 ;  /* 0x000000030c077220 */ /* 0x001fe40000400000 */
[----:B-1----:R-:W-:Y:S02]  /*0370*/  FMUL R6, R13, R2 ;  /* 0x000000020d067220 */ /* 0x002fe40000400000 */
[----:B------:R-:W0:Y:S01]  /*0380*/  LDC.64 R2, c[0x0][0x210] ;  /* 0x00008400ff027b82 */ /* 0x000e220000000a00 */
[----:B------:R-:W-:Y:S01]  /*0390*/  FMUL R7, R4, R7 ;  /* 0x0000000704077220 */ /* 0x000fe20000400000 */
[----:B------:R-:W-:-:S03]  /*03a0*/  FMUL R6, R5, R6 ;  /* 0x0000000605067220 */ /* 0x000fc60000400000 */
[----:B--2---:R-:W-:Y:S01]  /*03b0*/  FFMA R8, R7, R10, R8 ;  /* 0x0000000a07087223 */ /* 0x004fe20000000008 */
[----:B------:R-:W-:-:S04]  /*03c0*/  FFMA R9, R6, R11, R9 ;  /* 0x0000000b06097223 */ /* 0x000fc80000000009 */
[----:B------:R-:W-:Y:S02]  /*03d0*/  FSETP.GT.AND P1, PT, R8, RZ, PT ;  /* 0x000000ff0800720b */ /* 0x000fe40003f24000 */
[----:B------:R-:W-:-:S11]  /*03e0*/  FSETP.GT.AND P2, PT, R9, RZ, PT ;  /* 0x000000ff0900720b */ /* 0x000fd60003f44000 */
[----:B------:R-:W-:Y:S01]  /*03f0*/  @!P1 FMUL R8, R8, 0.10000000149011611938 ;  /* 0x3dcccccd08089820 */ /* 0x000fe20000400000 */
[----:B0-----:R-:W-:-:S04]  /*0400*/  IMAD.WIDE R2, R0, 0x4, R2 ;  /* 0x0000000400027825 */ /* 0x001fc800078e0202 */
[----:B------:R-:W-:Y:S01]  /*0410*/  @!P2 FMUL R9, R9, 0.10000000149011611938 ;  /* 0x3dcccccd0909a820 */ /* 0x000fe20000400000 */
[----:B------:R-:W-:Y:S06]  /*0420*/  @P0 EXIT ;  /* 0x000000000000094d */ /* 0x000fec0003800000 */
[----:B------:R-:W-:Y:S01]  /*0430*/  STG.E.64 desc[UR4][R2.64], R8 ;  /* 0x0000000802007986 */ /* 0x000fe2000c101b04 */
[----:B------:R-:W-:Y:S05]  /*0440*/  EXIT ;  /* 0x000000000000794d */ /* 0x000fea0003800000 */
.L_x_0:
[----:B------:R-:W-:-:S00]  /*0450*/  BRA `(.L_x_0) ;  /* 0xfffffffc00fc7947 */ /* 0x000fc0000383ffff */
[----:B------:R-:W-:-:S00]  /*0460*/  NOP ;  /* 0x0000000000007918 */ /* 0x000fc00000000000 */
        /* <DEDUP_REMOVED lines=9> */
.L_x_1:


//--------------------- .nv.global.init           --------------------------
	.section	.nv.global.init,"aw",@progbits
.nv.global.init:
	.type		_$_str,@object
	.size		_$_str,(_$_str_$_2 - _$_str)
_$_str:
        /*0000*/ 	.byte	0x5f, 0x5f, 0x43, 0x55, 0x44, 0x41, 0x5f, 0x46, 0x54, 0x5a, 0x00
	.type		_$_str_$_2,@object
	.size		_$_str_$_2,(.L_1 - _$_str_$_2)
_$_str_$_2:
        /*000b*/ 	.byte	0x5f, 0x5f, 0x43, 0x55, 0x44, 0x41, 0x5f, 0x50, 0x52, 0x45, 0x43, 0x5f, 0x53, 0x51, 0x52, 0x54
        /*001b*/ 	.byte	0x00
.L_1:


//--------------------- .nv.constant0.triton_poi_fused__native_batch_norm_legit_no_training_leaky_relu_8 --------------------------
	.section	.nv.constant0.triton_poi_fused__native_batch_norm_legit_no_training_leaky_relu_8,"a",@progbits
	.sectionflags	@""
	.align	4
.nv.constant0.triton_poi_fused__native_batch_norm_legit_no_training_leaky_relu_8:
	.zero		580
